	.headerflags	@"EF_CUDA_TEXMODE_UNIFIED EF_CUDA_64BIT_ADDRESS EF_CUDA_ACCELERATORS EF_CUDA_SM90 EF_CUDA_VIRTUAL_SM(EF_CUDA_SM90)"
	.elftype	@"ET_EXEC"


//--------------------- .nv.info                  --------------------------
	.section	.nv.info,"",@"SHT_CUDA_INFO"
	.align	4


	//----- nvinfo : EIATTR_REGCOUNT
	.align		4
        /*0000*/ 	.byte	0x04, 0x2f
        /*0002*/ 	.short	(.L_3 - .L_2)
	.align		4
.L_2:
        /*0004*/ 	.word	index@(triton_poi_fused__native_batch_norm_legit_no_training_convolution_relu_8)
        /*0008*/ 	.word	0x00000016


	//----- nvinfo : EIATTR_MIN_STACK_SIZE
	.align		4
.L_3:
        /*000c*/ 	.byte	0x04, 0x12
        /*000e*/ 	.short	(.L_5 - .L_4)
	.align		4
.L_4:
        /*0010*/ 	.word	index@(triton_poi_fused__native_batch_norm_legit_no_training_convolution_relu_8)
        /*0014*/ 	.word	0x00000000


	//----- nvinfo : EIATTR_FRAME_SIZE
	.align		4
.L_5:
        /*0018*/ 	.byte	0x04, 0x11
        /*001a*/ 	.short	(.L_7 - .L_6)
	.align		4
.L_6:
        /*001c*/ 	.word	index@(triton_poi_fused__native_batch_norm_legit_no_training_convolution_relu_8)
        /*0020*/ 	.word	0x00000000


	//----- nvinfo : EIATTR_MIN_STACK_SIZE
	.align		4
.L_7:
        /*0024*/ 	.byte	0x04, 0x12
        /*0026*/ 	.short	(.L_9 - .L_8)
	.align		4
.L_8:
        /*0028*/ 	.word	index@(triton_poi_fused__native_batch_norm_legit_no_training_convolution_relu_8)
        /*002c*/ 	.word	0x00000000
.L_9:


//--------------------- .nv.info.triton_poi_fused__native_batch_norm_legit_no_training_convolution_relu_8 --------------------------
	.section	.nv.info.triton_poi_fused__native_batch_norm_legit_no_training_convolution_relu_8,"",@"SHT_CUDA_INFO"
	.sectionflags	@""
	.align	4


	//----- nvinfo : EIATTR_CUDA_API_VERSION
	.align		4
        /*0000*/ 	.byte	0x04, 0x37
        /*0002*/ 	.short	(.L_11 - .L_10)
.L_10:
        /*0004*/ 	.word	0x0000007c


	//----- nvinfo : EIATTR_KPARAM_INFO
	.align		4
.L_11:
        /*0008*/ 	.byte	0x04, 0x17
        /*000a*/ 	.short	(.L_13 - .L_12)
.L_12:
        /*000c*/ 	.word	0x00000000
        /*0010*/ 	.short	0x0007
        /*0012*/ 	.short	0x0038
        /*0014*/ 	.byte	0x00, 0xf0, 0x11, 0x00


	//----- nvinfo : EIATTR_KPARAM_INFO
	.align		4
.L_13:
        /*0018*/ 	.byte	0x04, 0x17
        /*001a*/ 	.short	(.L_15 - .L_14)
.L_14:
        /*001c*/ 	.word	0x00000000
        /*0020*/ 	.short	0x0006
        /*0022*/ 	.short	0x0030
        /*0024*/ 	.byte	0x00, 0xf4, 0x21, 0x00


	//----- nvinfo : EIATTR_KPARAM_INFO
	.align		4
.L_15:
        /*0028*/ 	.byte	0x04, 0x17
        /*002a*/ 	.short	(.L_17 - .L_16)
.L_16:
        /*002c*/ 	.word	0x00000000
        /*0030*/ 	.short	0x0005
        /*0032*/ 	.short	0x0028
        /*0034*/ 	.byte	0x00, 0xf4, 0x21, 0x00


	//----- nvinfo : EIATTR_KPARAM_INFO
	.align		4
.L_17:
        /*0038*/ 	.byte	0x04, 0x17
        /*003a*/ 	.short	(.L_19 - .L_18)
.L_18:
        /*003c*/ 	.word	0x00000000
        /*0040*/ 	.short	0x0004
        /*0042*/ 	.short	0x0020
        /*0044*/ 	.byte	0x00, 0xf4, 0x21, 0x00


	//----- nvinfo : EIATTR_KPARAM_INFO
	.align		4
.L_19:
        /*0048*/ 	.byte	0x04, 0x17
        /*004a*/ 	.short	(.L_21 - .L_20)
.L_20:
        /*004c*/ 	.word	0x00000000
        /*0050*/ 	.short	0x0003
        /*0052*/ 	.short	0x0018
        /*0054*/ 	.byte	0x00, 0xf4, 0x21, 0x00


	//----- nvinfo : EIATTR_KPARAM_INFO
	.align		4
.L_21:
        /*0058*/ 	.byte	0x04, 0x17
        /*005a*/ 	.short	(.L_23 - .L_22)
.L_22:
        /*005c*/ 	.word	0x00000000
        /*0060*/ 	.short	0x0002
        /*0062*/ 	.short	0x0010
        /*0064*/ 	.byte	0x00, 0xf4, 0x21, 0x00


	//----- nvinfo : EIATTR_KPARAM_INFO
	.align		4
.L_23:
        /*0068*/ 	.byte	0x04, 0x17
        /*006a*/ 	.short	(.L_25 - .L_24)
.L_24:
        /*006c*/ 	.word	0x00000000
        /*0070*/ 	.short	0x0001
        /*0072*/ 	.short	0x0008
        /*0074*/ 	.byte	0x00, 0xf4, 0x21, 0x00


	//----- nvinfo : EIATTR_KPARAM_INFO
	.align		4
.L_25:
        /*0078*/ 	.byte	0x04, 0x17
        /*007a*/ 	.short	(.L_27 - .L_26)
.L_26:
        /*007c*/ 	.word	0x00000000
        /*0080*/ 	.short	0x0000
        /*0082*/ 	.short	0x0000
        /*0084*/ 	.byte	0x00, 0xf4, 0x21, 0x00


	//----- nvinfo : EIATTR_SPARSE_MMA_MASK
	.align		4
.L_27:
        /*0088*/ 	.byte	0x03, 0x50
        /*008a*/ 	.short	0x0000


	//----- nvinfo : EIATTR_MAXREG_COUNT
	.align		4
        /*008c*/ 	.byte	0x03, 0x1b
        /*008e*/ 	.short	0x00ff


	//----- nvinfo : EIATTR_EXIT_INSTR_OFFSETS
	.align		4
        /*0090*/ 	.byte	0x04, 0x1c
        /*0092*/ 	.short	(.L_29 - .L_28)


	//   ....[0]....
.L_28:
        /*0094*/ 	.word	0x00000430


	//----- nvinfo : EIATTR_REQNTID
	.align		4
.L_29:
        /*0098*/ 	.byte	0x04, 0x10
        /*009a*/ 	.short	(.L_31 - .L_30)
.L_30:
        /*009c*/ 	.word	0x00000100
        /*00a0*/ 	.word	0x00000001
        /*00a4*/ 	.word	0x00000001


	//----- nvinfo : EIATTR_CBANK_PARAM_SIZE
	.align		4
.L_31:
        /*00a8*/ 	.byte	0x03, 0x19
        /*00aa*/ 	.short	0x003c


	//----- nvinfo : EIATTR_PARAM_CBANK
	.align		4
        /*00ac*/ 	.byte	0x04, 0x0a
        /*00ae*/ 	.short	(.L_33 - .L_32)
	.align		4
.L_32:
        /*00b0*/ 	.word	index@(.nv.constant0.triton_poi_fused__native_batch_norm_legit_no_training_convolution_relu_8)
        /*00b4*/ 	.short	0x0210
        /*00b6*/ 	.short	0x003c


	//----- nvinfo : EIATTR_SW_WAR
	.align		4
.L_33:
        /*00b8*/ 	.byte	0x04, 0x36
        /*00ba*/ 	.short	(.L_35 - .L_34)
.L_34:
        /*00bc*/ 	.word	0x00000008
.L_35:


//--------------------- .nv.callgraph             --------------------------
	.section	.nv.callgraph,"",@"SHT_CUDA_CALLGRAPH"
	.align	4
	.sectionentsize	8
	.align		4
        /*0000*/ 	.word	0x00000000
	.align		4
        /*0004*/ 	.word	0xffffffff
	.align		4
        /*0008*/ 	.word	0x00000000
	.align		4
        /*000c*/ 	.word	0xfffffffe
	.align		4
        /*0010*/ 	.word	0x00000000
	.align		4
        /*0014*/ 	.word	0xfffffffd
	.align		4
        /*0018*/ 	.word	0x00000000
	.align		4
        /*001c*/ 	.word	0xfffffffc


//--------------------- .nv.constant4             --------------------------
	.section	.nv.constant4,"a",@progbits
	.align	8
	.align		8
.nv.constant4:
        /*0000*/ 	.dword	_$_str
	.align		8
        /*0008*/ 	.dword	_$_str_$_2


//--------------------- .text.triton_poi_fused__native_batch_norm_legit_no_training_convolution_relu_8 --------------------------
	.section	.text.triton_poi_fused__native_batch_norm_legit_no_training_convolution_relu_8,"ax",@progbits
	.align	128
        .global         triton_poi_fused__native_batch_norm_legit_no_training_convolution_relu_8
        .type           triton_poi_fused__native_batch_norm_legit_no_training_convolution_relu_8,@function
        .size           triton_poi_fused__native_batch_norm_legit_no_training_convolution_relu_8,(.L_x_1 - triton_poi_fused__native_batch_norm_legit_no_training_convolution_relu_8)
        .other          triton_poi_fused__native_batch_norm_legit_no_training_convolution_relu_8,@"STO_CUDA_ENTRY STV_DEFAULT"
triton_poi_fused__native_batch_norm_legit_no_training_convolution_relu_8:
.text.triton_poi_fused__native_batch_norm_legit_no_training_convolution_relu_8:
[----:B------:R-:W-:Y:S01]  /*0000*/  LDC R1, c[0x0][0x28] ;  /* 0x00000a00ff017b82 */ /* 0x000fe20000000800 */
[----:B------:R-:W1:Y:S07]  /*0010*/  S2R R0, SR_TID.X ;  /* 0x0000000000007919 */ /* 0x000e6e0000002100 */
[----:B------:R-:W2:Y:S01]  /*0020*/  LDC.64 R6, c[0x0][0x228] ;  /* 0x00008a00ff067b82 */ /* 0x000ea20000000a00 */
[----:B------:R-:W-:Y:S01]  /*0030*/  ULDC.64 UR4, c[0x0][0x208] ;  /* 0x0000820000047ab9 */ /* 0x000fe20000000a00 */
[----:B------:R-:W3:Y:S06]  /*0040*/  S2R R5, SR_CTAID.X ;  /* 0x0000000000057919 */ /* 0x000eec0000002500 */
[----:B------:R-:W4:Y:S08]  /*0050*/  LDC.64 R12, c[0x0][0x218] ;  /* 0x00008600ff0c7b82 */ /* 0x000f300000000a00 */
[----:B------:R-:W5:Y:S08]  /*0060*/  LDC.64 R14, c[0x0][0x220] ;  /* 0x00008800ff0e7b82 */ /* 0x000f700000000a00 */
[----:B------:R-:W5:Y:S01]  /*0070*/  LDC.64 R10, c[0x0][0x238] ;  /* 0x00008e00ff0a7b82 */ /* 0x000f620000000a00 */
[----:B-1----:R-:W-:-:S07]  /*0080*/  SHF.L.U32 R0, R0, 0x1, RZ ;  /* 0x0000000100007819 */ /* 0x002fce00000006ff */
[----:B------:R-:W1:Y:S01]  /*0090*/  LDC.64 R16, c[0x0][0x230] ;  /* 0x00008c00ff107b82 */ /* 0x000e620000000a00 */
[----:B---3--:R-:W-:Y:S02]  /*00a0*/  SHF.R.S32.HI R3, RZ, 0x16, R5 ;  /* 0x00000016ff037819 */ /* 0x008fe40000011405 */
[----:B------:R-:W-:Y:S02]  /*00b0*/  LOP3.LUT R0, R0, 0x1fe, RZ, 0xc0, !PT ;  /* 0x000001fe00007812 */ /* 0x000fe400078ec0ff */
[----:B------:R-:W-:Y:S02]  /*00c0*/  SGXT R3, R3, 0x1 ;  /* 0x000000010303781a */ /* 0x000fe40000000200 */
[----:B------:R-:W-:-:S04]  /*00d0*/  LEA R0, R5, R0, 0x9 ;  /* 0x0000000005007211 */ /* 0x000fc800078e48ff */
[----:B------:R-:W-:-:S04]  /*00e0*/  LEA.HI R3, R3, R0, RZ, 0x5 ;  /* 0x0000000003037211 */ /* 0x000fc800078f28ff */
[----:B------:R-:W-:-:S04]  /*00f0*/  LOP3.LUT R3, R3, 0xffffffe0, RZ, 0xc0, !PT ;  /* 0xffffffe003037812 */ /* 0x000fc800078ec0ff */
[----:B------:R-:W-:Y:S02]  /*0100*/  IADD3 R8, R0, -R3, RZ ;  /* 0x8000000300087210 */ /* 0x000fe40007ffe0ff */
[----:B------:R-:W3:Y:S03]  /*0110*/  LDC.64 R2, c[0x0][0x210] ;  /* 0x00008400ff027b82 */ /* 0x000ee60000000a00 */
[----:B--2---:R-:W-:-:S06]  /*0120*/  IMAD.WIDE R6, R8, 0x4, R6 ;  /* 0x0000000408067825 */ /* 0x004fcc00078e0206 */
[----:B------:R-:W2:Y:S01]  /*0130*/  LDG.E.EL.64 R6, desc[UR4][R6.64] ;  /* 0x0000000406067981 */ /* 0x000ea2000c2e1b00 */
[----:B----4-:R-:W-:-:S04]  /*0140*/  IMAD.WIDE R12, R8, 0x4, R12 ;  /* 0x00000004080c7825 */ /* 0x010fc800078e020c */
[C---:B-----5:R-:W-:Y:S02]  /*0150*/  IMAD.WIDE R14, R8.reuse, 0x4, R14 ;  /* 0x00000004080e7825 */ /* 0x060fe400078e020e */
[----:B------:R-:W4:Y:S02]  /*0160*/  LDG.E.EL.64 R12, desc[UR4][R12.64] ;  /* 0x000000040c0c7981 */ /* 0x000f24000c2e1b00 */
[----:B0-----:R-:W-:Y:S02]  /*0170*/  IMAD.WIDE R10, R8, 0x4, R10 ;  /* 0x00000004080a7825 */ /* 0x001fe400078e020a */
[----:B------:R-:W5:Y:S02]  /*0180*/  LDG.E.EL.64 R14, desc[UR4][R14.64] ;  /* 0x000000040e0e7981 */ /* 0x000f64000c2e1b00 */
[----:B---3--:R-:W-:Y:S02]  /*0190*/  IMAD.WIDE R2, R0, 0x4, R2 ;  /* 0x0000000400027825 */ /* 0x008fe400078e0202 */
[----:B------:R-:W3:Y:S04]  /*01a0*/  LDG.E.EL.64 R10, desc[UR4][R10.64] ;  /* 0x000000040a0a7981 */ /* 0x000ee8000c2e1b00 */
[----:B------:R-:W4:Y:S01]  /*01b0*/  LDG.E.64 R4, desc[UR4][R2.64] ;  /* 0x0000000402047981 */ /* 0x000f22000c1e1b00 */
[----:B-1----:R-:W-:-:S05]  /*01c0*/  IMAD.WIDE R16, R8, 0x4, R16 ;  /* 0x0000000408107825 */ /* 0x002fca00078e0210 */
[----:B------:R0:W3:Y:S02]  /*01d0*/  LDG.E.EL.64 R8, desc[UR4][R16.64] ;  /* 0x0000000410087981 */ /* 0x0000e4000c2e1b00 */
[----:B0-----:R-:W-:Y:S01]  /*01e0*/  HFMA2.MMA R16, -RZ, RZ, 1.625, 0 ;  /* 0x3e800000ff107435 */ /* 0x001fe200000001ff */
[----:B--2---:R-:W-:Y:S01]  /*01f0*/  FADD R6, R6, 9.9999997473787516356e-06 ;  /* 0x3727c5ac06067421 */ /* 0x004fe20000000000 */
[----:B------:R-:W-:-:S03]  /*0200*/  FADD R7, R7, 9.9999997473787516356e-06 ;  /* 0x3727c5ac07077421 */ /* 0x000fc60000000000 */
[----:B------:R-:W0:Y:S08]  /*0210*/  MUFU.SQRT R18, R6 ;  /* 0x0000000600127308 */ /* 0x000e300000002000 */
[----:B------:R1:W2:Y:S01]  /*0220*/  MUFU.SQRT R19, R7 ;  /* 0x0000000700137308 */ /* 0x0002a20000002000 */
[C---:B0-----:R-:W-:Y:S02]  /*0230*/  FSETP.GT.AND P0, PT, R18.reuse, 8.50705917302346158658e+37, PT ;  /* 0x7e8000001200780b */ /* 0x041fe40003f04000 */
[----:B------:R-:W-:Y:S01]  /*0240*/  FSETP.GEU.AND P2, PT, R18, 1.175494350822287508e-38, PT ;  /* 0x008000001200780b */ /* 0x000fe20003f4e000 */
[----:B-1----:R-:W0:Y:S01]  /*0250*/  LDC.64 R6, c[0x0][0x240] ;  /* 0x00009000ff067b82 */ /* 0x002e220000000a00 */
[----:B--2---:R-:W-:-:S02]  /*0260*/  FSETP.GT.AND P1, PT, R19, 8.50705917302346158658e+37, PT ;  /* 0x7e8000001300780b */ /* 0x004fc40003f24000 */
[----:B------:R-:W-:-:S07]  /*0270*/  FSETP.GEU.AND P3, PT, R19, 1.175494350822287508e-38, PT ;  /* 0x008000001300780b */ /* 0x000fce0003f6e000 */
[----:B------:R-:W-:-:S04]  /*0280*/  @P0 FMUL R18, R18, 0.25 ;  /* 0x3e80000012120820 */ /* 0x000fc80000400000 */
[----:B------:R-:W-:Y:S01]  /*0290*/  @!P2 FMUL R18, R18, 16777216 ;  /* 0x4b8000001212a820 */ /* 0x000fe20000400000 */
[----:B------:R-:W-:-:S04]  /*02a0*/  @P1 FMUL R19, R19, 0.25 ;  /* 0x3e80000013131820 */ /* 0x000fc80000400000 */
[----:B------:R-:W-:Y:S01]  /*02b0*/  @!P3 FMUL R19, R19, 16777216 ;  /* 0x4b8000001313b820 */ /* 0x000fe20000400000 */
[----:B------:R-:W1:Y:S01]  /*02c0*/  MUFU.RCP R18, R18 ;  /* 0x0000001200127308 */ /* 0x000e620000001000 */
[----:B------:R-:W-:-:S07]  /*02d0*/  FSEL R17, R16, 1, P0 ;  /* 0x3f80000010117808 */ /* 0x000fce0000000000 */
[----:B------:R-:W2:Y:S01]  /*02e0*/  MUFU.RCP R19, R19 ;  /* 0x0000001300137308 */ /* 0x000ea20000001000 */
[----:B------:R-:W-:Y:S01]  /*02f0*/  FSEL R16, R16, 1, P1 ;  /* 0x3f80000010107808 */ /* 0x000fe20000800000 */
[----:B------:R-:W-:Y:S01]  /*0300*/  @!P2 FMUL R17, R17, 16777216 ;  /* 0x4b8000001111a820 */ /* 0x000fe20000400000 */
[----:B----4-:R-:W-:Y:S01]  /*0310*/  FADD R4, R4, R12 ;  /* 0x0000000c04047221 */ /* 0x010fe20000000000 */
[----:B------:R-:W-:Y:S02]  /*0320*/  FADD R5, R5, R13 ;  /* 0x0000000d05057221 */ /* 0x000fe40000000000 */
[----:B------:R-:W-:Y:S01]  /*0330*/  @!P3 FMUL R16, R16, 16777216 ;  /* 0x4b8000001010b820 */ /* 0x000fe20000400000 */
[----:B-1----:R-:W-:Y:S01]  /*0340*/  FMUL R17, R18, R17 ;  /* 0x0000001112117220 */ /* 0x002fe20000400000 */
[----:B-----5:R-:W-:Y:S01]  /*0350*/  FADD R14, -R14, R4 ;  /* 0x000000040e0e7221 */ /* 0x020fe20000000100 */
[----:B------:R-:W-:Y:S01]  /*0360*/  FADD R15, -R15, R5 ;  /* 0x000000050f0f7221 */ /* 0x000fe20000000100 */
[----:B--2---:R-:W-:-:S02]  /*0370*/  FMUL R16, R19, R16 ;  /* 0x0000001013107220 */ /* 0x004fc40000400000 */
[----:B------:R-:W-:Y:S02]  /*0380*/  FMUL R17, R14, R17 ;  /* 0x000000110e117220 */ /* 0x000fe40000400000 */
[----:B------:R-:W-:Y:S02]  /*0390*/  FMUL R16, R15, R16 ;  /* 0x000000100f107220 */ /* 0x000fe40000400000 */
[----:B---3--:R-:W-:Y:S02]  /*03a0*/  FFMA R8, R8, R17, R10 ;  /* 0x0000001108087223 */ /* 0x008fe4000000000a */
[----:B------:R-:W-:-:S03]  /*03b0*/  FFMA R9, R9, R16, R11 ;  /* 0x0000001009097223 */ /* 0x000fc6000000000b */
[----:B------:R-:W-:Y:S02]  /*03c0*/  FSETP.GEU.AND P0, PT, R8, RZ, PT ;  /* 0x000000ff0800720b */ /* 0x000fe40003f0e000 */
[C---:B------:R-:W-:Y:S01]  /*03d0*/  FSETP.GEU.AND P1, PT, R9.reuse, RZ, PT ;  /* 0x000000ff0900720b */ /* 0x040fe20003f2e000 */
[----:B0-----:R-:W-:Y:S01]  /*03e0*/  IMAD.WIDE R6, R0, 0x4, R6 ;  /* 0x0000000400067825 */ /* 0x001fe200078e0206 */
[----:B------:R-:W-:Y:S02]  /*03f0*/  FSEL R8, R8, RZ, P0 ;  /* 0x000000ff08087208 */ /* 0x000fe40000000000 */
[----:B------:R-:W-:Y:S01]  /*0400*/  FSEL R9, R9, RZ, P1 ;  /* 0x000000ff09097208 */ /* 0x000fe20000800000 */
[----:B------:R-:W-:Y:S04]  /*0410*/  STG.E.64 desc[UR4][R2.64], R4 ;  /* 0x0000000402007986 */ /* 0x000fe8000c101b04 */
[----:B------:R-:W-:Y:S01]  /*0420*/  STG.E.64 desc[UR4][R6.64], R8 ;  /* 0x0000000806007986 */ /* 0x000fe2000c101b04 */
[----:B------:R-:W-:Y:S05]  /*0430*/  EXIT ;  /* 0x000000000000794d */ /* 0x000fea0003800000 */
.L_x_0:
[----:B------:R-:W-:-:S00]  /*0440*/  BRA `(.L_x_0) ;  /* 0xfffffffc00fc7947 */ /* 0x000fc0000383ffff */
[----:B------:R-:W-:-:S00]  /*0450*/  NOP ;  /* 0x0000000000007918 */ /* 0x000fc00000000000 */
        /* <DEDUP_REMOVED lines=10> */
.L_x_1:


//--------------------- .nv.global.init           --------------------------
	.section	.nv.global.init,"aw",@progbits
.nv.global.init:
	.type		_$_str,@object
	.size		_$_str,(_$_str_$_2 - _$_str)
_$_str:
        /*0000*/ 	.byte	0x5f, 0x5f, 0x43, 0x55, 0x44, 0x41, 0x5f, 0x46, 0x54, 0x5a, 0x00
	.type		_$_str_$_2,@object
	.size		_$_str_$_2,(.L_1 - _$_str_$_2)
_$_str_$_2:
        /*000b*/ 	.byte	0x5f, 0x5f, 0x43, 0x55, 0x44, 0x41, 0x5f, 0x50, 0x52, 0x45, 0x43, 0x5f, 0x53, 0x51, 0x52, 0x54
        /*001b*/ 	.byte	0x00
.L_1:


//--------------------- .nv.constant0.triton_poi_fused__native_batch_norm_legit_no_training_convolution_relu_8 --------------------------
	.section	.nv.constant0.triton_poi_fused__native_batch_norm_legit_no_training_convolution_relu_8,"a",@progbits
	.sectionflags	@""
	.align	4
.nv.constant0.triton_poi_fused__native_batch_norm_legit_no_training_convolution_relu_8:
	.zero		588
